//
// Generated by NVIDIA NVVM Compiler
//
// Compiler Build ID: CL-36424714
// Cuda compilation tools, release 13.0, V13.0.88
// Based on NVVM 20.0.0
//

.version 9.0
.target sm_100
.address_size 64

	// .globl	_Z5convliiPKfS0_Pf

.visible .entry _Z5convliiPKfS0_Pf(
	.param .u32 _Z5convliiPKfS0_Pf_param_0,
	.param .u32 _Z5convliiPKfS0_Pf_param_1,
	.param .u64 .ptr .align 1 _Z5convliiPKfS0_Pf_param_2,
	.param .u64 .ptr .align 1 _Z5convliiPKfS0_Pf_param_3,
	.param .u64 .ptr .align 1 _Z5convliiPKfS0_Pf_param_4
)
{
	.reg .pred 	%p<4>;
	.reg .b32 	%r<12>;
	.reg .b32 	%f<2>;
	.reg .b64 	%rd<8>;

	ld.param.u32 	%r3, [_Z5convliiPKfS0_Pf_param_0];
	ld.param.u32 	%r4, [_Z5convliiPKfS0_Pf_param_1];
	ld.param.u64 	%rd1, [_Z5convliiPKfS0_Pf_param_3];
	ld.param.u64 	%rd2, [_Z5convliiPKfS0_Pf_param_4];
	mov.u32 	%r5, %ntid.y;
	mov.u32 	%r6, %ctaid.y;
	mov.u32 	%r7, %tid.y;
	mad.lo.s32 	%r1, %r5, %r6, %r7;
	mov.u32 	%r8, %ntid.x;
	mov.u32 	%r9, %ctaid.x;
	mov.u32 	%r10, %tid.x;
	mad.lo.s32 	%r2, %r8, %r9, %r10;
	setp.ge.s32 	%p1, %r1, %r4;
	setp.ge.s32 	%p2, %r2, %r3;
	or.pred  	%p3, %p2, %p1;
	@%p3 bra 	$L__BB0_2;
	cvta.to.global.u64 	%rd3, %rd1;
	cvta.to.global.u64 	%rd4, %rd2;
	mad.lo.s32 	%r11, %r1, %r3, %r2;
	mul.wide.s32 	%rd5, %r11, 4;
	add.s64 	%rd6, %rd3, %rd5;
	ld.global.f32 	%f1, [%rd6];
	add.s64 	%rd7, %rd4, %rd5;
	st.global.f32 	[%rd7], %f1;
$L__BB0_2:
	ret;

}


// ===== COMPILED SASS (sm_100) =====

	.target	sm_100

	.elftype	@"ET_EXEC"


//--------------------- .note.nv.tkinfo           --------------------------
	.section	.note.nv.tkinfo,"",@"SHT_NOTE"
	.sectionflags	@"SHF_NOTE_NV_TKINFO"
	.tkinfo
        /*0018*/ 	.word	0x00000002
        /*0030*/ 	.string	""
        /*0030*/ 	.string	"ptxas"
        /*0030*/ 	.string	"Cuda compilation tools, release 13.0, V13.0.88"
        /*0030*/ 	.string	"Build cuda_13.0.r13.0/compiler.36424714_0"
        /*0030*/ 	.string	"-arch sm_100 -m 64 "



//--------------------- .note.nv.cuinfo           --------------------------
	.section	.note.nv.cuinfo,"",@"SHT_NOTE"
	.sectionflags	@"SHF_NOTE_NV_CUINFO"
        /*0018*/ 	.short	0x0002
        /*001a*/ 	.short	0x0064
        /*001c*/ 	.short	0x0082
	.zero		2


//--------------------- .nv.info                  --------------------------
	.section	.nv.info,"",@"SHT_CUDA_INFO"
	.align	4


	//----- nvinfo : EIATTR_REGCOUNT
	.align		4
        /*0000*/ 	.byte	0x04, 0x2f
        /*0002*/ 	.short	(.L_1 - .L_0)
	.align		4
.L_0:
        /*0004*/ 	.word	index@(_Z5convliiPKfS0_Pf)
        /*0008*/ 	.word	0x0000000a


	//----- nvinfo : EIATTR_FRAME_SIZE
	.align		4
.L_1:
        /*000c*/ 	.byte	0x04, 0x11
        /*000e*/ 	.short	(.L_3 - .L_2)
	.align		4
.L_2:
        /*0010*/ 	.word	index@(_Z5convliiPKfS0_Pf)
        /*0014*/ 	.word	0x00000000


	//----- nvinfo : EIATTR_MIN_STACK_SIZE
	.align		4
.L_3:
        /*0018*/ 	.byte	0x04, 0x12
        /*001a*/ 	.short	(.L_5 - .L_4)
	.align		4
.L_4:
        /*001c*/ 	.word	index@(_Z5convliiPKfS0_Pf)
        /*0020*/ 	.word	0x00000000
.L_5:


//--------------------- .nv.compat                --------------------------
	.section	.nv.compat,"",@"SHT_CUDA_COMPAT_INFO"
	.align	4
        /*0000*/ 	.byte	0x02, 0x09, 0x00, 0x00, 0x02, 0x02, 0x01, 0x00, 0x02, 0x05, 0x05, 0x00, 0x03, 0x07, 0x01, 0x01
        /*0010*/ 	.byte	0x02, 0x03, 0x00, 0x00, 0x02, 0x06, 0x01, 0x00, 0x04, 0x0b, 0x08, 0x00, 0x09, 0x00, 0x00, 0x00
        /*0020*/ 	.byte	0x00, 0x00, 0x00, 0x00


//--------------------- .nv.info._Z5convliiPKfS0_Pf --------------------------
	.section	.nv.info._Z5convliiPKfS0_Pf,"",@"SHT_CUDA_INFO"
	.sectionflags	@""
	.align	4


	//----- nvinfo : EIATTR_CUDA_API_VERSION
	.align		4
        /*0000*/ 	.byte	0x04, 0x37
        /*0002*/ 	.short	(.L_7 - .L_6)
.L_6:
        /*0004*/ 	.word	0x00000082


	//----- nvinfo : EIATTR_KPARAM_INFO
	.align		4
.L_7:
        /*0008*/ 	.byte	0x04, 0x17
        /*000a*/ 	.short	(.L_9 - .L_8)
.L_8:
        /*000c*/ 	.word	0x00000000
        /*0010*/ 	.short	0x0004
        /*0012*/ 	.short	0x0018
        /*0014*/ 	.byte	0x00, 0xf5, 0x21, 0x00


	//----- nvinfo : EIATTR_KPARAM_INFO
	.align		4
.L_9:
        /*0018*/ 	.byte	0x04, 0x17
        /*001a*/ 	.short	(.L_11 - .L_10)
.L_10:
        /*001c*/ 	.word	0x00000000
        /*0020*/ 	.short	0x0003
        /*0022*/ 	.short	0x0010
        /*0024*/ 	.byte	0x00, 0xf5, 0x21, 0x00


	//----- nvinfo : EIATTR_KPARAM_INFO
	.align		4
.L_11:
        /*0028*/ 	.byte	0x04, 0x17
        /*002a*/ 	.short	(.L_13 - .L_12)
.L_12:
        /*002c*/ 	.word	0x00000000
        /*0030*/ 	.short	0x0002
        /*0032*/ 	.short	0x0008
        /*0034*/ 	.byte	0x00, 0xf5, 0x21, 0x00


	//----- nvinfo : EIATTR_KPARAM_INFO
	.align		4
.L_13:
        /*0038*/ 	.byte	0x04, 0x17
        /*003a*/ 	.short	(.L_15 - .L_14)
.L_14:
        /*003c*/ 	.word	0x00000000
        /*0040*/ 	.short	0x0001
        /*0042*/ 	.short	0x0004
        /*0044*/ 	.byte	0x00, 0xf0, 0x11, 0x00


	//----- nvinfo : EIATTR_KPARAM_INFO
	.align		4
.L_15:
        /*0048*/ 	.byte	0x04, 0x17
        /*004a*/ 	.short	(.L_17 - .L_16)
.L_16:
        /*004c*/ 	.word	0x00000000
        /*0050*/ 	.short	0x0000
        /*0052*/ 	.short	0x0000
        /*0054*/ 	.byte	0x00, 0xf0, 0x11, 0x00


	//----- nvinfo : EIATTR_SPARSE_MMA_MASK
	.align		4
.L_17:
        /*0058*/ 	.byte	0x03, 0x50
        /*005a*/ 	.short	0x0000


	//----- nvinfo : EIATTR_MAXREG_COUNT
	.align		4
        /*005c*/ 	.byte	0x03, 0x1b
        /*005e*/ 	.short	0x00ff


	//----- nvinfo : EIATTR_MERCURY_ISA_VERSION
	.align		4
        /*0060*/ 	.byte	0x03, 0x5f
        /*0062*/ 	.short	0x0101


	//----- nvinfo : EIATTR_VRC_CTA_INIT_COUNT
	.align		4
        /*0064*/ 	.byte	0x02, 0x4a
	.zero		1
	.zero		1


	//----- nvinfo : EIATTR_EXIT_INSTR_OFFSETS
	.align		4
        /*0068*/ 	.byte	0x04, 0x1c
        /*006a*/ 	.short	(.L_19 - .L_18)


	//   ....[0]....
.L_18:
        /*006c*/ 	.word	0x000000c0


	//   ....[1]....
        /*0070*/ 	.word	0x00000150


	//----- nvinfo : EIATTR_CBANK_PARAM_SIZE
	.align		4
.L_19:
        /*0074*/ 	.byte	0x03, 0x19
        /*0076*/ 	.short	0x0020


	//----- nvinfo : EIATTR_PARAM_CBANK
	.align		4
        /*0078*/ 	.byte	0x04, 0x0a
        /*007a*/ 	.short	(.L_21 - .L_20)
	.align		4
.L_20:
        /*007c*/ 	.word	index@(.nv.constant0._Z5convliiPKfS0_Pf)
        /*0080*/ 	.short	0x0380
        /*0082*/ 	.short	0x0020


	//----- nvinfo : EIATTR_SW_WAR
	.align		4
.L_21:
        /*0084*/ 	.byte	0x04, 0x36
        /*0086*/ 	.short	(.L_23 - .L_22)
.L_22:
        /*0088*/ 	.word	0x00000008
.L_23:


//--------------------- .nv.callgraph             --------------------------
	.section	.nv.callgraph,"",@"SHT_CUDA_CALLGRAPH"
	.align	4
	.sectionentsize	8
	.align		4
        /*0000*/ 	.word	0x00000000
	.align		4
        /*0004*/ 	.word	0xffffffff
	.align		4
        /*0008*/ 	.word	0x00000000
	.align		4
        /*000c*/ 	.word	0xfffffffe
	.align		4
        /*0010*/ 	.word	0x00000000
	.align		4
        /*0014*/ 	.word	0xfffffffd
	.align		4
        /*0018*/ 	.word	0x00000000
	.align		4
        /*001c*/ 	.word	0xfffffffc


//--------------------- .text._Z5convliiPKfS0_Pf  --------------------------
	.section	.text._Z5convliiPKfS0_Pf,"ax",@progbits
	.align	128
        .global         _Z5convliiPKfS0_Pf
        .type           _Z5convliiPKfS0_Pf,@function
        .size           _Z5convliiPKfS0_Pf,(.L_x_1 - _Z5convliiPKfS0_Pf)
        .other          _Z5convliiPKfS0_Pf,@"STO_CUDA_ENTRY STV_DEFAULT"
_Z5convliiPKfS0_Pf:
.text._Z5convliiPKfS0_Pf:
[----:B------:R-:W-:Y:S01]  /*0000*/  LDC R1, c[0x0][0x37c] ;  /* 0x0000df00ff017b82 */ /* 0x000fe20000000800 */
[----:B------:R-:W0:Y:S01]  /*0010*/  S2R R0, SR_CTAID.Y ;  /* 0x0000000000007919 */ /* 0x000e220000002600 */
[----:B------:R-:W0:Y:S01]  /*0020*/  LDCU UR4, c[0x0][0x364] ;  /* 0x00006c80ff0477ac */ /* 0x000e220008000800 */
[----:B------:R-:W0:Y:S01]  /*0030*/  S2R R3, SR_TID.Y ;  /* 0x0000000000037919 */ /* 0x000e220000002200 */
[----:B------:R-:W1:Y:S01]  /*0040*/  LDCU UR5, c[0x0][0x360] ;  /* 0x00006c00ff0577ac */ /* 0x000e620008000800 */
[----:B------:R-:W1:Y:S01]  /*0050*/  S2R R5, SR_CTAID.X ;  /* 0x0000000000057919 */ /* 0x000e620000002500 */
[----:B------:R-:W2:Y:S01]  /*0060*/  LDCU.64 UR6, c[0x0][0x380] ;  /* 0x00007000ff0677ac */ /* 0x000ea20008000a00 */
[----:B------:R-:W1:Y:S01]  /*0070*/  S2R R2, SR_TID.X ;  /* 0x0000000000027919 */ /* 0x000e620000002100 */
[----:B0-----:R-:W-:-:S05]  /*0080*/  IMAD R0, R0, UR4, R3 ;  /* 0x0000000400007c24 */ /* 0x001fca000f8e0203 */
[----:B--2---:R-:W-:Y:S01]  /*0090*/  ISETP.GE.AND P0, PT, R0, UR7, PT ;  /* 0x0000000700007c0c */ /* 0x004fe2000bf06270 */
[----:B-1----:R-:W-:-:S05]  /*00a0*/  IMAD R5, R5, UR5, R2 ;  /* 0x0000000505057c24 */ /* 0x002fca000f8e0202 */
[----:B------:R-:W-:-:S13]  /*00b0*/  ISETP.GE.OR P0, PT, R5, UR6, P0 ;  /* 0x0000000605007c0c */ /* 0x000fda0008706670 */
[----:B------:R-:W-:Y:S05]  /*00c0*/  @P0 EXIT ;  /* 0x000000000000094d */ /* 0x000fea0003800000 */
[----:B------:R-:W0:Y:S01]  /*00d0*/  LDC.64 R2, c[0x0][0x390] ;  /* 0x0000e400ff027b82 */ /* 0x000e220000000a00 */
[----:B------:R-:W1:Y:S01]  /*00e0*/  LDCU.64 UR4, c[0x0][0x358] ;  /* 0x00006b00ff0477ac */ /* 0x000e620008000a00 */
[----:B------:R-:W-:-:S06]  /*00f0*/  IMAD R7, R0, UR6, R5 ;  /* 0x0000000600077c24 */ /* 0x000fcc000f8e0205 */
[----:B------:R-:W2:Y:S01]  /*0100*/  LDC.64 R4, c[0x0][0x398] ;  /* 0x0000e600ff047b82 */ /* 0x000ea20000000a00 */
[----:B0-----:R-:W-:-:S06]  /*0110*/  IMAD.WIDE R2, R7, 0x4, R2 ;  /* 0x0000000407027825 */ /* 0x001fcc00078e0202 */
[----:B-1----:R-:W3:Y:S01]  /*0120*/  LDG.E R3, desc[UR4][R2.64] ;  /* 0x0000000402037981 */ /* 0x002ee2000c1e1900 */
[----:B--2---:R-:W-:-:S05]  /*0130*/  IMAD.WIDE R4, R7, 0x4, R4 ;  /* 0x0000000407047825 */ /* 0x004fca00078e0204 */
[----:B---3--:R-:W-:Y:S01]  /*0140*/  STG.E desc[UR4][R4.64], R3 ;  /* 0x0000000304007986 */ /* 0x008fe2000c101904 */
[----:B------:R-:W-:Y:S05]  /*0150*/  EXIT ;  /* 0x000000000000794d */ /* 0x000fea0003800000 */
.L_x_0:
[----:B------:R-:W-:-:S00]  /*0160*/  BRA `(.L_x_0) ;  /* 0xfffffffc00fc7947 */ /* 0x000fc0000383ffff */
[----:B------:R-:W-:-:S00]  /*0170*/  NOP ;  /* 0x0000000000007918 */ /* 0x000fc00000000000 */
        /* <DEDUP_REMOVED lines=8> */
.L_x_1:


//--------------------- .nv.shared.reserved.0     --------------------------
	.section	.nv.shared.reserved.0,"aw",@nobits
	.weak		__nv_reservedSMEM_offset_0_alias
	.size		__nv_reservedSMEM_offset_0_alias, 0, 64
	.other		__nv_reservedSMEM_offset_0_alias,@"STO_CUDA_RESERVED_SHARED STV_DEFAULT"
__nv_reservedSMEM_offset_0_alias:
	.zero		0
	.zero		64


//--------------------- .nv.constant0._Z5convliiPKfS0_Pf --------------------------
	.section	.nv.constant0._Z5convliiPKfS0_Pf,"a",@progbits
	.sectionflags	@""
	.align	4
.nv.constant0._Z5convliiPKfS0_Pf:
	.zero		928


//--------------------- SYMBOLS --------------------------

	.type		.nv.reservedSmem.offset0,@object
	.size		.nv.reservedSmem.offset0,0x4
